	.headerflags	@"EF_CUDA_TEXMODE_UNIFIED EF_CUDA_64BIT_ADDRESS EF_CUDA_SM89 EF_CUDA_VIRTUAL_SM(EF_CUDA_SM89)"
	.elftype	@"ET_EXEC"


//--------------------- .nv.info                  --------------------------
	.section	.nv.info,"",@"SHT_CUDA_INFO"
	.align	4


	//----- nvinfo : EIATTR_REGCOUNT
	.align		4
        /*0000*/ 	.byte	0x04, 0x2f
        /*0002*/ 	.short	(.L_1 - .L_0)
	.align		4
.L_0:
        /*0004*/ 	.word	index@(add_kernel)
        /*0008*/ 	.word	0x0000001a


	//----- nvinfo : EIATTR_FRAME_SIZE
	.align		4
.L_1:
        /*000c*/ 	.byte	0x04, 0x11
        /*000e*/ 	.short	(.L_3 - .L_2)
	.align		4
.L_2:
        /*0010*/ 	.word	index@(add_kernel)
        /*0014*/ 	.word	0x00000000


	//----- nvinfo : EIATTR_MIN_STACK_SIZE
	.align		4
.L_3:
        /*0018*/ 	.byte	0x04, 0x12
        /*001a*/ 	.short	(.L_5 - .L_4)
	.align		4
.L_4:
        /*001c*/ 	.word	index@(add_kernel)
        /*0020*/ 	.word	0x00000000
.L_5:


//--------------------- .nv.info.add_kernel       --------------------------
	.section	.nv.info.add_kernel,"",@"SHT_CUDA_INFO"
	.sectionflags	@""
	.align	4


	//----- nvinfo : EIATTR_CUDA_API_VERSION
	.align		4
        /*0000*/ 	.byte	0x04, 0x37
        /*0002*/ 	.short	(.L_7 - .L_6)
.L_6:
        /*0004*/ 	.word	0x00000080


	//----- nvinfo : EIATTR_PARAM_CBANK
	.align		4
.L_7:
        /*0008*/ 	.byte	0x04, 0x0a
        /*000a*/ 	.short	(.L_9 - .L_8)
	.align		4
.L_8:
        /*000c*/ 	.word	index@(.nv.constant0.add_kernel)
        /*0010*/ 	.short	0x0160
        /*0012*/ 	.short	0x0030


	//----- nvinfo : EIATTR_CBANK_PARAM_SIZE
	.align		4
.L_9:
        /*0014*/ 	.byte	0x03, 0x19
        /*0016*/ 	.short	0x0030


	//----- nvinfo : EIATTR_KPARAM_INFO
	.align		4
        /*0018*/ 	.byte	0x04, 0x17
        /*001a*/ 	.short	(.L_11 - .L_10)
.L_10:
        /*001c*/ 	.word	0x00000000
        /*0020*/ 	.short	0x0005
        /*0022*/ 	.short	0x0028
        /*0024*/ 	.byte	0x00, 0xf4, 0x21, 0x00


	//----- nvinfo : EIATTR_KPARAM_INFO
	.align		4
.L_11:
        /*0028*/ 	.byte	0x04, 0x17
        /*002a*/ 	.short	(.L_13 - .L_12)
.L_12:
        /*002c*/ 	.word	0x00000000
        /*0030*/ 	.short	0x0004
        /*0032*/ 	.short	0x0020
        /*0034*/ 	.byte	0x00, 0xf4, 0x21, 0x00


	//----- nvinfo : EIATTR_KPARAM_INFO
	.align		4
.L_13:
        /*0038*/ 	.byte	0x04, 0x17
        /*003a*/ 	.short	(.L_15 - .L_14)
.L_14:
        /*003c*/ 	.word	0x00000000
        /*0040*/ 	.short	0x0003
        /*0042*/ 	.short	0x0018
        /*0044*/ 	.byte	0x00, 0xf0, 0x11, 0x00


	//----- nvinfo : EIATTR_KPARAM_INFO
	.align		4
.L_15:
        /*0048*/ 	.byte	0x04, 0x17
        /*004a*/ 	.short	(.L_17 - .L_16)
.L_16:
        /*004c*/ 	.word	0x00000000
        /*0050*/ 	.short	0x0002
        /*0052*/ 	.short	0x0010
        /*0054*/ 	.byte	0x00, 0xf4, 0x21, 0x00


	//----- nvinfo : EIATTR_KPARAM_INFO
	.align		4
.L_17:
        /*0058*/ 	.byte	0x04, 0x17
        /*005a*/ 	.short	(.L_19 - .L_18)
.L_18:
        /*005c*/ 	.word	0x00000000
        /*0060*/ 	.short	0x0001
        /*0062*/ 	.short	0x0008
        /*0064*/ 	.byte	0x00, 0xf4, 0x21, 0x00


	//----- nvinfo : EIATTR_KPARAM_INFO
	.align		4
.L_19:
        /*0068*/ 	.byte	0x04, 0x17
        /*006a*/ 	.short	(.L_21 - .L_20)
.L_20:
        /*006c*/ 	.word	0x00000000
        /*0070*/ 	.short	0x0000
        /*0072*/ 	.short	0x0000
        /*0074*/ 	.byte	0x00, 0xf4, 0x21, 0x00


	//----- nvinfo : EIATTR_MAXREG_COUNT
	.align		4
.L_21:
        /*0078*/ 	.byte	0x03, 0x1b
        /*007a*/ 	.short	0x00ff


	//----- nvinfo : EIATTR_EXIT_INSTR_OFFSETS
	.align		4
        /*007c*/ 	.byte	0x04, 0x1c
        /*007e*/ 	.short	(.L_23 - .L_22)


	//   ....[0]....
.L_22:
        /*0080*/ 	.word	0x00000230


	//   ....[1]....
        /*0084*/ 	.word	0x00000250


	//----- nvinfo : EIATTR_REQNTID
	.align		4
.L_23:
        /*0088*/ 	.byte	0x04, 0x10
        /*008a*/ 	.short	(.L_25 - .L_24)
.L_24:
        /*008c*/ 	.word	0x00000080
        /*0090*/ 	.word	0x00000001
        /*0094*/ 	.word	0x00000001
.L_25:


//--------------------- .nv.callgraph             --------------------------
	.section	.nv.callgraph,"",@"SHT_CUDA_CALLGRAPH"
	.align	4
	.sectionentsize	8
	.align		4
        /*0000*/ 	.word	0x00000000
	.align		4
        /*0004*/ 	.word	0xffffffff
	.align		4
        /*0008*/ 	.word	0x00000000
	.align		4
        /*000c*/ 	.word	0xfffffffe
	.align		4
        /*0010*/ 	.word	0x00000000
	.align		4
        /*0014*/ 	.word	0xfffffffd
	.align		4
        /*0018*/ 	.word	0x00000000
	.align		4
        /*001c*/ 	.word	0xfffffffc


//--------------------- .nv.rel.action            --------------------------
	.section	.nv.rel.action,"",@"SHT_CUDA_RELOCINFO"
	.align	8
	.sectionentsize	8
        /*0000*/ 	.byte	0x73, 0x00, 0x00, 0x00, 0x00, 0x00, 0x00, 0x00, 0x00, 0x00, 0x00, 0x11, 0x25, 0x00, 0x05, 0x36


//--------------------- .nv.constant0.add_kernel  --------------------------
	.section	.nv.constant0.add_kernel,"a",@progbits
	.sectionflags	@""
	.align	4
.nv.constant0.add_kernel:
	.zero		400


//--------------------- .text.add_kernel          --------------------------
	.section	.text.add_kernel,"ax",@progbits
	.sectioninfo	@"SHI_REGISTERS=26"
	.align	128
        .global         add_kernel
        .type           add_kernel,@function
        .size           add_kernel,(.L_x_1 - add_kernel)
        .other          add_kernel,@"STO_CUDA_ENTRY STV_DEFAULT"
add_kernel:
.text.add_kernel:
[----:B------:R-:W-:Y:S02]  /*0000*/  MOV R1, c[0x0][0x28] ;  /* 0x00000a0000017a02 */ /* 0x000fe40000000f00 */
[----:B------:R-:W0:Y:S01]  /*0010*/  S2R R0, SR_TID.X ;  /* 0x0000000000007919 */ /* 0x000e220000002100 */
[----:B------:R-:W-:Y:S01]  /*0020*/  MOV R15, 0x4 ;  /* 0x00000004000f7802 */ /* 0x000fe20000000f00 */
[----:B------:R-:W-:Y:S01]  /*0030*/  CS2R R16, SRZ ;  /* 0x0000000000107805 */ /* 0x000fe2000001ff00 */
[----:B------:R-:W-:Y:S01]  /*0040*/  CS2R R18, SRZ ;  /* 0x0000000000127805 */ /* 0x000fe2000001ff00 */
[----:B------:R-:W1:Y:S01]  /*0050*/  S2R R3, SR_CTAID.X ;  /* 0x0000000000037919 */ /* 0x000e620000002500 */
[----:B------:R-:W-:Y:S01]  /*0060*/  CS2R R20, SRZ ;  /* 0x0000000000147805 */ /* 0x000fe2000001ff00 */
[----:B------:R-:W-:Y:S01]  /*0070*/  CS2R R22, SRZ ;  /* 0x0000000000167805 */ /* 0x000fe2000001ff00 */
[----:B------:R-:W-:Y:S01]  /*0080*/  ULDC.64 UR4, c[0x0][0x118] ;  /* 0x0000460000047ab9 */ /* 0x000fe20000000a00 */
[----:B------:R-:W-:Y:S01]  /*0090*/  CS2R R4, SRZ ;  /* 0x0000000000047805 */ /* 0x000fe2000001ff00 */
[----:B------:R-:W-:Y:S01]  /*00a0*/  CS2R R6, SRZ ;  /* 0x0000000000067805 */ /* 0x000fe2000001ff00 */
[----:B0-----:R-:W-:-:S04]  /*00b0*/  SHF.L.U32 R0, R0, 0x2, RZ ;  /* 0x0000000200007819 */ /* 0x001fc800000006ff */
[----:B------:R-:W-:-:S04]  /*00c0*/  LOP3.LUT R0, R0, 0x1fc, RZ, 0xc0, !PT ;  /* 0x000001fc00007812 */ /* 0x000fc800078ec0ff */
[----:B-1----:R-:W-:-:S04]  /*00d0*/  LEA R0, R3, R0, 0xa ;  /* 0x0000000003007211 */ /* 0x002fc800078e50ff */
[C---:B------:R-:W-:Y:S01]  /*00e0*/  ISETP.GE.AND P0, PT, R0.reuse, c[0x0][0x178], PT ;  /* 0x00005e0000007a0c */ /* 0x040fe20003f06270 */
[C---:B------:R-:W-:Y:S01]  /*00f0*/  IMAD.WIDE R12, R0.reuse, R15, c[0x0][0x168] ;  /* 0x00005a00000c7625 */ /* 0x040fe200078e020f */
[----:B------:R-:W-:-:S04]  /*0100*/  IADD3 R2, R0, 0x200, RZ ;  /* 0x0000020000027810 */ /* 0x000fc80007ffe0ff */
[----:B------:R-:W-:Y:S01]  /*0110*/  ISETP.GE.AND P1, PT, R2, c[0x0][0x178], PT ;  /* 0x00005e0002007a0c */ /* 0x000fe20003f26270 */
[----:B------:R-:W-:Y:S01]  /*0120*/  IMAD.WIDE R2, R0, R15, c[0x0][0x160] ;  /* 0x0000580000027625 */ /* 0x000fe200078e020f */
[----:B------:R-:W-:Y:S01]  /*0130*/  CS2R R8, SRZ ;  /* 0x0000000000087805 */ /* 0x000fe2000001ff00 */
[----:B------:R-:W-:-:S04]  /*0140*/  CS2R R10, SRZ ;  /* 0x00000000000a7805 */ /* 0x000fc8000001ff00 */
[----:B------:R-:W2:Y:S04]  /*0150*/  @!P0 LDG.E.128 R16, [R2.64] ;  /* 0x0000000402108981 */ /* 0x000ea8000c1e1d00 */
[----:B------:R-:W2:Y:S04]  /*0160*/  @!P0 LDG.E.128 R20, [R12.64] ;  /* 0x000000040c148981 */ /* 0x000ea8000c1e1d00 */
[----:B------:R-:W3:Y:S04]  /*0170*/  @!P1 LDG.E.128 R4, [R2.64+0x800] ;  /* 0x0008000402049981 */ /* 0x000ee8000c1e1d00 */
[----:B------:R-:W3:Y:S01]  /*0180*/  @!P1 LDG.E.128 R8, [R12.64+0x800] ;  /* 0x000800040c089981 */ /* 0x000ee2000c1e1d00 */
[----:B------:R-:W-:Y:S01]  /*0190*/  IMAD.WIDE R14, R0, R15, c[0x0][0x170] ;  /* 0x00005c00000e7625 */ /* 0x000fe200078e020f */
[----:B--2---:R-:W-:Y:S01]  /*01a0*/  FADD R16, R20, R16 ;  /* 0x0000001014107221 */ /* 0x004fe20000000000 */
[----:B------:R-:W-:Y:S01]  /*01b0*/  FADD R17, R21, R17 ;  /* 0x0000001115117221 */ /* 0x000fe20000000000 */
[----:B------:R-:W-:Y:S01]  /*01c0*/  FADD R18, R22, R18 ;  /* 0x0000001216127221 */ /* 0x000fe20000000000 */
[----:B------:R-:W-:-:S05]  /*01d0*/  FADD R19, R23, R19 ;  /* 0x0000001317137221 */ /* 0x000fca0000000000 */
[----:B------:R0:W-:Y:S01]  /*01e0*/  @!P0 STG.E.128 [R14.64], R16 ;  /* 0x000000100e008986 */ /* 0x0001e2000c101d04 */
[----:B---3--:R-:W-:Y:S01]  /*01f0*/  FADD R4, R8, R4 ;  /* 0x0000000408047221 */ /* 0x008fe20000000000 */
[----:B------:R-:W-:Y:S01]  /*0200*/  FADD R5, R9, R5 ;  /* 0x0000000509057221 */ /* 0x000fe20000000000 */
[----:B------:R-:W-:Y:S01]  /*0210*/  FADD R6, R10, R6 ;  /* 0x000000060a067221 */ /* 0x000fe20000000000 */
[----:B------:R-:W-:Y:S01]  /*0220*/  FADD R7, R11, R7 ;  /* 0x000000070b077221 */ /* 0x000fe20000000000 */
[----:B------:R-:W-:Y:S06]  /*0230*/  @P1 EXIT ;  /* 0x000000000000194d */ /* 0x000fec0003800000 */
[----:B------:R-:W-:Y:S01]  /*0240*/  STG.E.128 [R14.64+0x800], R4 ;  /* 0x000800040e007986 */ /* 0x000fe2000c101d04 */
[----:B------:R-:W-:Y:S05]  /*0250*/  EXIT ;  /* 0x000000000000794d */ /* 0x000fea0003800000 */
.L_x_0:
[----:B------:R-:W-:-:S00]  /*0260*/  BRA `(.L_x_0) ;  /* 0xfffffff000007947 */ /* 0x000fc0000383ffff */
[----:B------:R-:W-:-:S00]  /*0270*/  NOP ;  /* 0x0000000000007918 */ /* 0x000fc00000000000 */
        /* <DEDUP_REMOVED lines=8> */
.L_x_1:
